	.headerflags	@"EF_CUDA_TEXMODE_UNIFIED EF_CUDA_64BIT_ADDRESS EF_CUDA_ACCELERATORS EF_CUDA_SM90 EF_CUDA_VIRTUAL_SM(EF_CUDA_SM90)"
	.elftype	@"ET_EXEC"


//--------------------- .nv.info                  --------------------------
	.section	.nv.info,"",@"SHT_CUDA_INFO"
	.align	4


	//----- nvinfo : EIATTR_REGCOUNT
	.align		4
        /*0000*/ 	.byte	0x04, 0x2f
        /*0002*/ 	.short	(.L_1 - .L_0)
	.align		4
.L_0:
        /*0004*/ 	.word	index@(triton_poi_fused__unsafe_index_add_mul_sub_58)
        /*0008*/ 	.word	0x00000019


	//----- nvinfo : EIATTR_MIN_STACK_SIZE
	.align		4
.L_1:
        /*000c*/ 	.byte	0x04, 0x12
        /*000e*/ 	.short	(.L_3 - .L_2)
	.align		4
.L_2:
        /*0010*/ 	.word	index@(triton_poi_fused__unsafe_index_add_mul_sub_58)
        /*0014*/ 	.word	0x00000000


	//----- nvinfo : EIATTR_FRAME_SIZE
	.align		4
.L_3:
        /*0018*/ 	.byte	0x04, 0x11
        /*001a*/ 	.short	(.L_5 - .L_4)
	.align		4
.L_4:
        /*001c*/ 	.word	index@(triton_poi_fused__unsafe_index_add_mul_sub_58)
        /*0020*/ 	.word	0x00000000


	//----- nvinfo : EIATTR_MIN_STACK_SIZE
	.align		4
.L_5:
        /*0024*/ 	.byte	0x04, 0x12
        /*0026*/ 	.short	(.L_7 - .L_6)
	.align		4
.L_6:
        /*0028*/ 	.word	index@(triton_poi_fused__unsafe_index_add_mul_sub_58)
        /*002c*/ 	.word	0x00000000
.L_7:


//--------------------- .nv.info.triton_poi_fused__unsafe_index_add_mul_sub_58 --------------------------
	.section	.nv.info.triton_poi_fused__unsafe_index_add_mul_sub_58,"",@"SHT_CUDA_INFO"
	.sectionflags	@""
	.align	4


	//----- nvinfo : EIATTR_CUDA_API_VERSION
	.align		4
        /*0000*/ 	.byte	0x04, 0x37
        /*0002*/ 	.short	(.L_9 - .L_8)
.L_8:
        /*0004*/ 	.word	0x0000007c


	//----- nvinfo : EIATTR_KPARAM_INFO
	.align		4
.L_9:
        /*0008*/ 	.byte	0x04, 0x17
        /*000a*/ 	.short	(.L_11 - .L_10)
.L_10:
        /*000c*/ 	.word	0x00000000
        /*0010*/ 	.short	0x0006
        /*0012*/ 	.short	0x0030
        /*0014*/ 	.byte	0x00, 0xf0, 0x11, 0x00


	//----- nvinfo : EIATTR_KPARAM_INFO
	.align		4
.L_11:
        /*0018*/ 	.byte	0x04, 0x17
        /*001a*/ 	.short	(.L_13 - .L_12)
.L_12:
        /*001c*/ 	.word	0x00000000
        /*0020*/ 	.short	0x0005
        /*0022*/ 	.short	0x0028
        /*0024*/ 	.byte	0x00, 0xf4, 0x21, 0x00


	//----- nvinfo : EIATTR_KPARAM_INFO
	.align		4
.L_13:
        /*0028*/ 	.byte	0x04, 0x17
        /*002a*/ 	.short	(.L_15 - .L_14)
.L_14:
        /*002c*/ 	.word	0x00000000
        /*0030*/ 	.short	0x0004
        /*0032*/ 	.short	0x0020
        /*0034*/ 	.byte	0x00, 0xf4, 0x21, 0x00


	//----- nvinfo : EIATTR_KPARAM_INFO
	.align		4
.L_15:
        /*0038*/ 	.byte	0x04, 0x17
        /*003a*/ 	.short	(.L_17 - .L_16)
.L_16:
        /*003c*/ 	.word	0x00000000
        /*0040*/ 	.short	0x0003
        /*0042*/ 	.short	0x0018
        /*0044*/ 	.byte	0x00, 0xf4, 0x21, 0x00


	//----- nvinfo : EIATTR_KPARAM_INFO
	.align		4
.L_17:
        /*0048*/ 	.byte	0x04, 0x17
        /*004a*/ 	.short	(.L_19 - .L_18)
.L_18:
        /*004c*/ 	.word	0x00000000
        /*0050*/ 	.short	0x0002
        /*0052*/ 	.short	0x0010
        /*0054*/ 	.byte	0x00, 0xf4, 0x21, 0x00


	//----- nvinfo : EIATTR_KPARAM_INFO
	.align		4
.L_19:
        /*0058*/ 	.byte	0x04, 0x17
        /*005a*/ 	.short	(.L_21 - .L_20)
.L_20:
        /*005c*/ 	.word	0x00000000
        /*0060*/ 	.short	0x0001
        /*0062*/ 	.short	0x0008
        /*0064*/ 	.byte	0x00, 0xf4, 0x21, 0x00


	//----- nvinfo : EIATTR_KPARAM_INFO
	.align		4
.L_21:
        /*0068*/ 	.byte	0x04, 0x17
        /*006a*/ 	.short	(.L_23 - .L_22)
.L_22:
        /*006c*/ 	.word	0x00000000
        /*0070*/ 	.short	0x0000
        /*0072*/ 	.short	0x0000
        /*0074*/ 	.byte	0x00, 0xf4, 0x21, 0x00


	//----- nvinfo : EIATTR_SPARSE_MMA_MASK
	.align		4
.L_23:
        /*0078*/ 	.byte	0x03, 0x50
        /*007a*/ 	.short	0x0000


	//----- nvinfo : EIATTR_MAXREG_COUNT
	.align		4
        /*007c*/ 	.byte	0x03, 0x1b
        /*007e*/ 	.short	0x00ff


	//----- nvinfo : EIATTR_EXIT_INSTR_OFFSETS
	.align		4
        /*0080*/ 	.byte	0x04, 0x1c
        /*0082*/ 	.short	(.L_25 - .L_24)


	//   ....[0]....
.L_24:
        /*0084*/ 	.word	0x000004e0


	//----- nvinfo : EIATTR_REQNTID
	.align		4
.L_25:
        /*0088*/ 	.byte	0x04, 0x10
        /*008a*/ 	.short	(.L_27 - .L_26)
.L_26:
        /*008c*/ 	.word	0x00000080
        /*0090*/ 	.word	0x00000001
        /*0094*/ 	.word	0x00000001


	//----- nvinfo : EIATTR_CBANK_PARAM_SIZE
	.align		4
.L_27:
        /*0098*/ 	.byte	0x03, 0x19
        /*009a*/ 	.short	0x0034


	//----- nvinfo : EIATTR_PARAM_CBANK
	.align		4
        /*009c*/ 	.byte	0x04, 0x0a
        /*009e*/ 	.short	(.L_29 - .L_28)
	.align		4
.L_28:
        /*00a0*/ 	.word	index@(.nv.constant0.triton_poi_fused__unsafe_index_add_mul_sub_58)
        /*00a4*/ 	.short	0x0210
        /*00a6*/ 	.short	0x0034


	//----- nvinfo : EIATTR_SW_WAR
	.align		4
.L_29:
        /*00a8*/ 	.byte	0x04, 0x36
        /*00aa*/ 	.short	(.L_31 - .L_30)
.L_30:
        /*00ac*/ 	.word	0x00000008
.L_31:


//--------------------- .nv.callgraph             --------------------------
	.section	.nv.callgraph,"",@"SHT_CUDA_CALLGRAPH"
	.align	4
	.sectionentsize	8
	.align		4
        /*0000*/ 	.word	0x00000000
	.align		4
        /*0004*/ 	.word	0xffffffff
	.align		4
        /*0008*/ 	.word	0x00000000
	.align		4
        /*000c*/ 	.word	0xfffffffe
	.align		4
        /*0010*/ 	.word	0x00000000
	.align		4
        /*0014*/ 	.word	0xfffffffd
	.align		4
        /*0018*/ 	.word	0x00000000
	.align		4
        /*001c*/ 	.word	0xfffffffc


//--------------------- .text.triton_poi_fused__unsafe_index_add_mul_sub_58 --------------------------
	.section	.text.triton_poi_fused__unsafe_index_add_mul_sub_58,"ax",@progbits
	.align	128
        .global         triton_poi_fused__unsafe_index_add_mul_sub_58
        .type           triton_poi_fused__unsafe_index_add_mul_sub_58,@function
        .size           triton_poi_fused__unsafe_index_add_mul_sub_58,(.L_x_1 - triton_poi_fused__unsafe_index_add_mul_sub_58)
        .other          triton_poi_fused__unsafe_index_add_mul_sub_58,@"STO_CUDA_ENTRY STV_DEFAULT"
triton_poi_fused__unsafe_index_add_mul_sub_58:
.text.triton_poi_fused__unsafe_index_add_mul_sub_58:
[----:B------:R-:W-:Y:S01]  /*0000*/  LDC R1, c[0x0][0x28] ;  /* 0x00000a00ff017b82 */ /* 0x000fe20000000800 */
[----:B------:R-:W1:Y:S07]  /*0010*/  S2R R0, SR_TID.X ;  /* 0x0000000000007919 */ /* 0x000e6e0000002100 */
[----:B------:R-:W2:Y:S01]  /*0020*/  LDC.64 R14, c[0x0][0x210] ;  /* 0x00008400ff0e7b82 */ /* 0x000ea20000000a00 */
[----:B------:R-:W-:Y:S01]  /*0030*/  ULDC.64 UR4, c[0x0][0x208] ;  /* 0x0000820000047ab9 */ /* 0x000fe20000000a00 */
[----:B------:R-:W-:Y:S01]  /*0040*/  ULDC.64 UR6, c[0x0][0x220] ;  /* 0x0000880000067ab9 */ /* 0x000fe20000000a00 */
[----:B------:R-:W3:Y:S05]  /*0050*/  S2R R3, SR_CTAID.X ;  /* 0x0000000000037919 */ /* 0x000eea0000002500 */
[----:B------:R-:W4:Y:S01]  /*0060*/  LDC.64 R8, c[0x0][0x218] ;  /* 0x00008600ff087b82 */ /* 0x000f220000000a00 */
[----:B-1----:R-:W-:-:S05]  /*0070*/  IMAD.SHL.U32 R0, R0, 0x2, RZ ;  /* 0x0000000200007824 */ /* 0x002fca00078e00ff */
[----:B------:R-:W-:-:S05]  /*0080*/  LOP3.LUT R0, R0, 0xfe, RZ, 0xc0, !PT ;  /* 0x000000fe00007812 */ /* 0x000fca00078ec0ff */
[----:B---3--:R-:W-:-:S05]  /*0090*/  IMAD R0, R3, 0x100, R0 ;  /* 0x0000010003007824 */ /* 0x008fca00078e0200 */
[----:B------:R-:W-:-:S04]  /*00a0*/  SHF.R.S32.HI R5, RZ, 0x1f, R0 ;  /* 0x0000001fff057819 */ /* 0x000fc80000011400 */
[----:B------:R-:W-:-:S04]  /*00b0*/  LEA.HI R2, R5, R0, RZ, 0x4 ;  /* 0x0000000005027211 */ /* 0x000fc800078f20ff */
[----:B------:R-:W-:Y:S02]  /*00c0*/  SHF.R.S32.HI R4, RZ, 0x4, R2 ;  /* 0x00000004ff047819 */ /* 0x000fe40000011402 */
[----:B------:R-:W-:Y:S02]  /*00d0*/  LOP3.LUT R7, R2, 0xfffffff0, RZ, 0xc0, !PT ;  /* 0xfffffff002077812 */ /* 0x000fe400078ec0ff */
[----:B------:R-:W-:-:S04]  /*00e0*/  LEA.HI R5, R4, R4, RZ, 0x4 ;  /* 0x0000000404057211 */ /* 0x000fc800078f20ff */
[----:B------:R-:W-:-:S05]  /*00f0*/  LOP3.LUT R5, R5, 0xfffffff0, RZ, 0xc0, !PT ;  /* 0xfffffff005057812 */ /* 0x000fca00078ec0ff */
[----:B------:R-:W-:-:S04]  /*0100*/  IMAD.IADD R5, R4, 0x1, -R5 ;  /* 0x0000000104057824 */ /* 0x000fc800078e0a05 */
[----:B--2---:R-:W-:Y:S02]  /*0110*/  IMAD.WIDE R14, R5, 0x8, R14 ;  /* 0x00000008050e7825 */ /* 0x004fe400078e020e */
[----:B------:R-:W1:Y:S04]  /*0120*/  LDC.64 R4, c[0x0][0x228] ;  /* 0x00008a00ff047b82 */ /* 0x000e680000000a00 */
[----:B------:R-:W2:Y:S01]  /*0130*/  LDG.E.EL.64 R14, desc[UR4][R14.64] ;  /* 0x000000040e0e7981 */ /* 0x000ea2000c2e1b00 */
[----:B------:R-:W-:-:S04]  /*0140*/  IMAD.IADD R12, R0, 0x1, -R7 ;  /* 0x00000001000c7824 */ /* 0x000fc800078e0a07 */
[----:B----4-:R-:W-:-:S06]  /*0150*/  IMAD.WIDE R8, R12, 0x8, R8 ;  /* 0x000000080c087825 */ /* 0x010fcc00078e0208 */
[----:B------:R-:W3:Y:S01]  /*0160*/  LDG.E.EL.128 R8, desc[UR4][R8.64] ;  /* 0x0000000408087981 */ /* 0x000ee2000c2e1d00 */
[----:B-1----:R-:W-:-:S06]  /*0170*/  IMAD.WIDE R4, R12, 0x8, R4 ;  /* 0x000000080c047825 */ /* 0x002fcc00078e0204 */
[----:B------:R-:W4:Y:S01]  /*0180*/  LDG.E.EL.128 R4, desc[UR4][R4.64] ;  /* 0x0000000404047981 */ /* 0x000f22000c2e1d00 */
[----:B------:R-:W-:-:S04]  /*0190*/  SHF.R.S32.HI R3, RZ, 0x17, R3 ;  /* 0x00000017ff037819 */ /* 0x000fc80000011403 */
[----:B------:R-:W-:-:S04]  /*01a0*/  SGXT R3, R3, 0x1 ;  /* 0x000000010303781a */ /* 0x000fc80000000200 */
[----:B------:R-:W-:Y:S02]  /*01b0*/  LEA.HI R3, R3, R0, RZ, 0x8 ;  /* 0x0000000003037211 */ /* 0x000fe400078f40ff */
[----:B--2---:R-:W-:-:S04]  /*01c0*/  SHF.R.U32.HI R13, RZ, 0x1c, R15 ;  /* 0x0000001cff0d7819 */ /* 0x004fc8000001160f */
[----:B------:R-:W-:-:S04]  /*01d0*/  LOP3.LUT R13, R13, 0x8, RZ, 0xc0, !PT ;  /* 0x000000080d0d7812 */ /* 0x000fc800078ec0ff */
[----:B------:R-:W-:Y:S02]  /*01e0*/  IADD3 R16, P0, R14, R13, RZ ;  /* 0x0000000d0e107210 */ /* 0x000fe40007f1e0ff */
[----:B---3--:R-:W-:-:S03]  /*01f0*/  SHF.R.U32.HI R19, RZ, 0x1a, R9 ;  /* 0x0000001aff137819 */ /* 0x008fc60000011609 */
[----:B------:R-:W-:Y:S01]  /*0200*/  IMAD.X R13, RZ, RZ, R15, P0 ;  /* 0x000000ffff0d7224 */ /* 0x000fe200000e060f */
[----:B------:R-:W-:Y:S01]  /*0210*/  LEA R2, P0, R8, UR6, 0x2 ;  /* 0x0000000608027c11 */ /* 0x000fe2000f8010ff */
[----:B------:R-:W-:Y:S01]  /*0220*/  IMAD.SHL.U32 R14, R16, 0x20, RZ ;  /* 0x00000020100e7824 */ /* 0x000fe200078e00ff */
[----:B------:R-:W-:Y:S02]  /*0230*/  SHF.R.U32.HI R15, RZ, 0x1a, R11 ;  /* 0x0000001aff0f7819 */ /* 0x000fe4000001160b */
[----:B------:R-:W-:Y:S02]  /*0240*/  LEA R17, P1, R10, UR6, 0x2 ;  /* 0x000000060a117c11 */ /* 0x000fe4000f8210ff */
[----:B------:R-:W-:Y:S02]  /*0250*/  LEA.HI.X R18, R8, UR7, R9, 0x2, P0 ;  /* 0x0000000708127c11 */ /* 0x000fe400080f1409 */
[----:B------:R-:W-:Y:S02]  /*0260*/  SHF.L.U64.HI R13, R16, 0x5, R13 ;  /* 0x00000005100d7819 */ /* 0x000fe4000001020d */
[----:B------:R-:W-:-:S02]  /*0270*/  LOP3.LUT R15, R15, 0x20, RZ, 0xc0, !PT ;  /* 0x000000200f0f7812 */ /* 0x000fc400078ec0ff */
[----:B----4-:R-:W-:Y:S02]  /*0280*/  LEA R9, P4, R4, UR6, 0x2 ;  /* 0x0000000604097c11 */ /* 0x010fe4000f8810ff */
[----:B------:R-:W-:Y:S02]  /*0290*/  LEA.HI.X R16, R10, UR7, R11, 0x2, P1 ;  /* 0x000000070a107c11 */ /* 0x000fe400088f140b */
[--C-:B------:R-:W-:Y:S02]  /*02a0*/  SHF.R.U32.HI R11, RZ, 0x1a, R5.reuse ;  /* 0x0000001aff0b7819 */ /* 0x100fe40000011605 */
[----:B------:R-:W-:Y:S02]  /*02b0*/  LEA.HI.X R20, R4, UR7, R5, 0x2, P4 ;  /* 0x0000000704147c11 */ /* 0x000fe4000a0f1405 */
[----:B------:R-:W1:Y:S01]  /*02c0*/  LDC.64 R4, c[0x0][0x230] ;  /* 0x00008c00ff047b82 */ /* 0x000e620000000a00 */
[----:B------:R-:W-:Y:S02]  /*02d0*/  IADD3 R8, P2, P3, R14, R17, R15 ;  /* 0x000000110e087210 */ /* 0x000fe40007b5e00f */
[----:B------:R-:W-:-:S02]  /*02e0*/  LOP3.LUT R19, R19, 0x20, RZ, 0xc0, !PT ;  /* 0x0000002013137812 */ /* 0x000fc400078ec0ff */
[----:B------:R-:W-:Y:S02]  /*02f0*/  LEA R15, P4, R6, UR6, 0x2 ;  /* 0x00000006060f7c11 */ /* 0x000fe4000f8810ff */
[----:B------:R-:W-:Y:S02]  /*0300*/  SHF.R.U32.HI R10, RZ, 0x1a, R7 ;  /* 0x0000001aff0a7819 */ /* 0x000fe40000011607 */
[----:B------:R-:W-:Y:S02]  /*0310*/  LOP3.LUT R11, R11, 0x20, RZ, 0xc0, !PT ;  /* 0x000000200b0b7812 */ /* 0x000fe400078ec0ff */
[----:B------:R-:W-:Y:S02]  /*0320*/  IADD3 R2, P0, P1, R14, R2, R19 ;  /* 0x000000020e027210 */ /* 0x000fe4000791e013 */
[----:B------:R-:W-:Y:S02]  /*0330*/  LEA.HI.X R22, R6, UR7, R7, 0x2, P4 ;  /* 0x0000000706167c11 */ /* 0x000fe4000a0f1407 */
[----:B------:R-:W-:-:S02]  /*0340*/  LOP3.LUT R7, R10, 0x20, RZ, 0xc0, !PT ;  /* 0x000000200a077812 */ /* 0x000fc400078ec0ff */
[C---:B------:R-:W-:Y:S02]  /*0350*/  IADD3 R6, P4, P5, R14.reuse, R9, R11 ;  /* 0x000000090e067210 */ /* 0x040fe40007d9e00b */
[----:B------:R-:W-:Y:S02]  /*0360*/  SHF.R.S32.HI R11, RZ, 0x8, R3 ;  /* 0x00000008ff0b7819 */ /* 0x000fe40000011403 */
[----:B------:R-:W-:Y:S02]  /*0370*/  IADD3.X R3, R13, R18, RZ, P0, P1 ;  /* 0x000000120d037210 */ /* 0x000fe400007e24ff */
[----:B------:R-:W-:Y:S01]  /*0380*/  IADD3 R10, P0, P1, R14, R15, R7 ;  /* 0x0000000f0e0a7210 */ /* 0x000fe2000791e007 */
[----:B------:R-:W-:Y:S01]  /*0390*/  IMAD.SHL.U32 R15, R11, 0x40, RZ ;  /* 0x000000400b0f7824 */ /* 0x000fe200078e00ff */
[C---:B------:R-:W-:Y:S02]  /*03a0*/  IADD3.X R9, R13.reuse, R16, RZ, P2, P3 ;  /* 0x000000100d097210 */ /* 0x040fe400017e64ff */
[----:B------:R-:W-:Y:S01]  /*03b0*/  IADD3.X R7, R13, R20, RZ, P4, P5 ;  /* 0x000000140d077210 */ /* 0x000fe200027ea4ff */
[----:B------:R-:W-:Y:S01]  /*03c0*/  IMAD.WIDE R2, R15, 0x4, R2 ;  /* 0x000000040f027825 */ /* 0x000fe200078e0202 */
[----:B------:R-:W-:-:S03]  /*03d0*/  IADD3.X R11, R13, R22, RZ, P0, P1 ;  /* 0x000000160d0b7210 */ /* 0x000fc600007e24ff */
[C---:B------:R-:W-:Y:S02]  /*03e0*/  IMAD.WIDE R8, R15.reuse, 0x4, R8 ;  /* 0x000000040f087825 */ /* 0x040fe400078e0208 */
[----:B------:R-:W2:Y:S02]  /*03f0*/  LDG.E.EL R3, desc[UR4][R2.64] ;  /* 0x0000000402037981 */ /* 0x000ea4000c2e1900 */
[C---:B------:R-:W-:Y:S02]  /*0400*/  IMAD.WIDE R6, R15.reuse, 0x4, R6 ;  /* 0x000000040f067825 */ /* 0x040fe400078e0206 */
[----:B------:R-:W3:Y:S02]  /*0410*/  LDG.E.EL R8, desc[UR4][R8.64] ;  /* 0x0000000408087981 */ /* 0x000ee4000c2e1900 */
[----:B------:R-:W-:Y:S02]  /*0420*/  IMAD.WIDE R10, R15, 0x4, R10 ;  /* 0x000000040f0a7825 */ /* 0x000fe400078e020a */
[----:B------:R-:W2:Y:S02]  /*0430*/  LDG.E.EL R6, desc[UR4][R6.64] ;  /* 0x0000000406067981 */ /* 0x000ea4000c2e1900 */
[----:B-1----:R-:W-:-:S02]  /*0440*/  IMAD.WIDE R4, R12, 0x4, R4 ;  /* 0x000000040c047825 */ /* 0x002fc400078e0204 */
[----:B------:R-:W3:Y:S01]  /*0450*/  LDG.E.EL R11, desc[UR4][R10.64] ;  /* 0x000000040a0b7981 */ /* 0x000ee2000c2e1900 */
[----:B------:R-:W1:Y:S03]  /*0460*/  LDC.64 R12, c[0x0][0x238] ;  /* 0x00008e00ff0c7b82 */ /* 0x000e660000000a00 */
[----:B------:R-:W4:Y:S01]  /*0470*/  LDG.E.EL.64 R4, desc[UR4][R4.64] ;  /* 0x0000000404047981 */ /* 0x000f22000c2e1b00 */
[----:B-1----:R-:W-:-:S04]  /*0480*/  IMAD.WIDE R12, R0, 0x4, R12 ;  /* 0x00000004000c7825 */ /* 0x002fc800078e020c */
[----:B--2---:R-:W-:Y:S01]  /*0490*/  FADD R14, -R3, R6 ;  /* 0x00000006030e7221 */ /* 0x004fe20000000100 */
[----:B---3--:R-:W-:-:S03]  /*04a0*/  FADD R15, -R8, R11 ;  /* 0x0000000b080f7221 */ /* 0x008fc60000000100 */
[----:B----4-:R-:W-:Y:S01]  /*04b0*/  FFMA R14, R4, R14, R3 ;  /* 0x0000000e040e7223 */ /* 0x010fe20000000003 */
[----:B------:R-:W-:-:S05]  /*04c0*/  FFMA R15, R5, R15, R8 ;  /* 0x0000000f050f7223 */ /* 0x000fca0000000008 */
[----:B------:R-:W-:Y:S01]  /*04d0*/  STG.E.64 desc[UR4][R12.64], R14 ;  /* 0x0000000e0c007986 */ /* 0x000fe2000c101b04 */
[----:B------:R-:W-:Y:S05]  /*04e0*/  EXIT ;  /* 0x000000000000794d */ /* 0x000fea0003800000 */
.L_x_0:
[----:B------:R-:W-:-:S00]  /*04f0*/  BRA `(.L_x_0) ;  /* 0xfffffffc00fc7947 */ /* 0x000fc0000383ffff */
[----:B------:R-:W-:-:S00]  /*0500*/  NOP ;  /* 0x0000000000007918 */ /* 0x000fc00000000000 */
[----:B------:R-:W-:-:S00]  /*0510*/  NOP ;  /* 0x0000000000007918 */ /* 0x000fc00000000000 */
[----:B------:R-:W-:-:S00]  /*0520*/  NOP ;  /* 0x0000000000007918 */ /* 0x000fc00000000000 */
[----:B------:R-:W-:-:S00]  /*0530*/  NOP ;  /* 0x0000000000007918 */ /* 0x000fc00000000000 */
[----:B------:R-:W-:-:S00]  /*0540*/  NOP ;  /* 0x0000000000007918 */ /* 0x000fc00000000000 */
[----:B------:R-:W-:-:S00]  /*0550*/  NOP ;  /* 0x0000000000007918 */ /* 0x000fc00000000000 */
[----:B------:R-:W-:-:S00]  /*0560*/  NOP ;  /* 0x0000000000007918 */ /* 0x000fc00000000000 */
[----:B------:R-:W-:-:S00]  /*0570*/  NOP ;  /* 0x0000000000007918 */ /* 0x000fc00000000000 */
.L_x_1:


//--------------------- .nv.constant0.triton_poi_fused__unsafe_index_add_mul_sub_58 --------------------------
	.section	.nv.constant0.triton_poi_fused__unsafe_index_add_mul_sub_58,"a",@progbits
	.sectionflags	@""
	.align	4
.nv.constant0.triton_poi_fused__unsafe_index_add_mul_sub_58:
	.zero		580
